//
// Generated by NVIDIA NVVM Compiler
//
// Compiler Build ID: CL-36424714
// Cuda compilation tools, release 13.0, V13.0.88
// Based on NVVM 20.0.0
//

.version 9.0
.target sm_100
.address_size 64

	// .globl	_ZN3cub18CUB_300001_SM_10006detail11EmptyKernelIvEEvv
.global .align 4 .b8 precalc_xorwow_matrix[102400];
.global .align 4 .b8 precalc_xorwow_offset_matrix[102400];
.global .align 4 .b8 mrg32k3aM1[2304];
.global .align 4 .b8 mrg32k3aM2[2304];
.global .align 4 .b8 mrg32k3aM1SubSeq[2016];
.global .align 4 .b8 mrg32k3aM2SubSeq[2016];
.global .align 4 .b8 mrg32k3aM1Seq[2304];
.global .align 4 .b8 mrg32k3aM2Seq[2304];
.const .align 8 .b8 __cr_lgamma_table[72];
.global .align 1 .b8 _ZN39_INTERNAL_80ee982c_4_k_cu_c718f8e8_61294cuda3std3__45__cpo5beginE[1];
.global .align 1 .b8 _ZN39_INTERNAL_80ee982c_4_k_cu_c718f8e8_61294cuda3std3__45__cpo3endE[1];
.global .align 1 .b8 _ZN39_INTERNAL_80ee982c_4_k_cu_c718f8e8_61294cuda3std3__45__cpo6cbeginE[1];
.global .align 1 .b8 _ZN39_INTERNAL_80ee982c_4_k_cu_c718f8e8_61294cuda3std3__45__cpo4cendE[1];
.global .align 1 .b8 _ZN39_INTERNAL_80ee982c_4_k_cu_c718f8e8_61294cuda3std3__45__cpo6rbeginE[1];
.global .align 1 .b8 _ZN39_INTERNAL_80ee982c_4_k_cu_c718f8e8_61294cuda3std3__45__cpo4rendE[1];
.global .align 1 .b8 _ZN39_INTERNAL_80ee982c_4_k_cu_c718f8e8_61294cuda3std3__45__cpo7crbeginE[1];
.global .align 1 .b8 _ZN39_INTERNAL_80ee982c_4_k_cu_c718f8e8_61294cuda3std3__45__cpo5crendE[1];
.global .align 1 .b8 _ZN39_INTERNAL_80ee982c_4_k_cu_c718f8e8_61294cuda3std3__441_GLOBAL__N__80ee982c_4_k_cu_c718f8e8_61296ignoreE[1];
.global .align 1 .b8 _ZN39_INTERNAL_80ee982c_4_k_cu_c718f8e8_61294cuda3std3__419piecewise_constructE[1];
.global .align 1 .b8 _ZN39_INTERNAL_80ee982c_4_k_cu_c718f8e8_61294cuda3std3__48in_placeE[1];
.global .align 1 .b8 _ZN39_INTERNAL_80ee982c_4_k_cu_c718f8e8_61294cuda3std3__420unreachable_sentinelE[1];
.global .align 1 .b8 _ZN39_INTERNAL_80ee982c_4_k_cu_c718f8e8_61294cuda3std3__47nulloptE[1];
.global .align 1 .b8 _ZN39_INTERNAL_80ee982c_4_k_cu_c718f8e8_61294cuda3std3__48unexpectE[1];
.global .align 1 .b8 _ZN39_INTERNAL_80ee982c_4_k_cu_c718f8e8_61294cuda3std6ranges3__45__cpo4swapE[1];
.global .align 1 .b8 _ZN39_INTERNAL_80ee982c_4_k_cu_c718f8e8_61294cuda3std6ranges3__45__cpo9iter_moveE[1];
.global .align 1 .b8 _ZN39_INTERNAL_80ee982c_4_k_cu_c718f8e8_61294cuda3std6ranges3__45__cpo5beginE[1];
.global .align 1 .b8 _ZN39_INTERNAL_80ee982c_4_k_cu_c718f8e8_61294cuda3std6ranges3__45__cpo3endE[1];
.global .align 1 .b8 _ZN39_INTERNAL_80ee982c_4_k_cu_c718f8e8_61294cuda3std6ranges3__45__cpo6cbeginE[1];
.global .align 1 .b8 _ZN39_INTERNAL_80ee982c_4_k_cu_c718f8e8_61294cuda3std6ranges3__45__cpo4cendE[1];
.global .align 1 .b8 _ZN39_INTERNAL_80ee982c_4_k_cu_c718f8e8_61294cuda3std6ranges3__45__cpo7advanceE[1];
.global .align 1 .b8 _ZN39_INTERNAL_80ee982c_4_k_cu_c718f8e8_61294cuda3std6ranges3__45__cpo9iter_swapE[1];
.global .align 1 .b8 _ZN39_INTERNAL_80ee982c_4_k_cu_c718f8e8_61294cuda3std6ranges3__45__cpo4nextE[1];
.global .align 1 .b8 _ZN39_INTERNAL_80ee982c_4_k_cu_c718f8e8_61294cuda3std6ranges3__45__cpo4prevE[1];
.global .align 1 .b8 _ZN39_INTERNAL_80ee982c_4_k_cu_c718f8e8_61294cuda3std6ranges3__45__cpo4dataE[1];
.global .align 1 .b8 _ZN39_INTERNAL_80ee982c_4_k_cu_c718f8e8_61294cuda3std6ranges3__45__cpo5cdataE[1];
.global .align 1 .b8 _ZN39_INTERNAL_80ee982c_4_k_cu_c718f8e8_61294cuda3std6ranges3__45__cpo4sizeE[1];
.global .align 1 .b8 _ZN39_INTERNAL_80ee982c_4_k_cu_c718f8e8_61294cuda3std6ranges3__45__cpo5ssizeE[1];
.global .align 1 .b8 _ZN39_INTERNAL_80ee982c_4_k_cu_c718f8e8_61294cuda3std6ranges3__45__cpo8distanceE[1];
.global .align 1 .b8 _ZN39_INTERNAL_80ee982c_4_k_cu_c718f8e8_61296thrust24THRUST_300001_SM_1000_NS8cuda_cub3parE[1];
.global .align 1 .b8 _ZN39_INTERNAL_80ee982c_4_k_cu_c718f8e8_61296thrust24THRUST_300001_SM_1000_NS8cuda_cub10par_nosyncE[1];
.global .align 1 .b8 _ZN39_INTERNAL_80ee982c_4_k_cu_c718f8e8_61296thrust24THRUST_300001_SM_1000_NS6system6detail10sequential3seqE[1];
.global .align 1 .b8 _ZN39_INTERNAL_80ee982c_4_k_cu_c718f8e8_61296thrust24THRUST_300001_SM_1000_NS12placeholders2_1E[1];
.global .align 1 .b8 _ZN39_INTERNAL_80ee982c_4_k_cu_c718f8e8_61296thrust24THRUST_300001_SM_1000_NS12placeholders2_2E[1];
.global .align 1 .b8 _ZN39_INTERNAL_80ee982c_4_k_cu_c718f8e8_61296thrust24THRUST_300001_SM_1000_NS12placeholders2_3E[1];
.global .align 1 .b8 _ZN39_INTERNAL_80ee982c_4_k_cu_c718f8e8_61296thrust24THRUST_300001_SM_1000_NS12placeholders2_4E[1];
.global .align 1 .b8 _ZN39_INTERNAL_80ee982c_4_k_cu_c718f8e8_61296thrust24THRUST_300001_SM_1000_NS12placeholders2_5E[1];
.global .align 1 .b8 _ZN39_INTERNAL_80ee982c_4_k_cu_c718f8e8_61296thrust24THRUST_300001_SM_1000_NS12placeholders2_6E[1];
.global .align 1 .b8 _ZN39_INTERNAL_80ee982c_4_k_cu_c718f8e8_61296thrust24THRUST_300001_SM_1000_NS12placeholders2_7E[1];
.global .align 1 .b8 _ZN39_INTERNAL_80ee982c_4_k_cu_c718f8e8_61296thrust24THRUST_300001_SM_1000_NS12placeholders2_8E[1];
.global .align 1 .b8 _ZN39_INTERNAL_80ee982c_4_k_cu_c718f8e8_61296thrust24THRUST_300001_SM_1000_NS12placeholders2_9E[1];
.global .align 1 .b8 _ZN39_INTERNAL_80ee982c_4_k_cu_c718f8e8_61296thrust24THRUST_300001_SM_1000_NS12placeholders3_10E[1];
.global .align 1 .b8 _ZN39_INTERNAL_80ee982c_4_k_cu_c718f8e8_61296thrust24THRUST_300001_SM_1000_NS3seqE[1];

.visible .entry _ZN3cub18CUB_300001_SM_10006detail11EmptyKernelIvEEvv()
{


	ret;

}


// ===== COMPILED SASS (sm_100) =====

	.target	sm_100

	.elftype	@"ET_EXEC"


//--------------------- .note.nv.tkinfo           --------------------------
	.section	.note.nv.tkinfo,"",@"SHT_NOTE"
	.sectionflags	@"SHF_NOTE_NV_TKINFO"
	.tkinfo
        /*0018*/ 	.word	0x00000002
        /*0030*/ 	.string	""
        /*0030*/ 	.string	"ptxas"
        /*0030*/ 	.string	"Cuda compilation tools, release 13.0, V13.0.88"
        /*0030*/ 	.string	"Build cuda_13.0.r13.0/compiler.36424714_0"
        /*0030*/ 	.string	"-arch sm_100 -m 64 "



//--------------------- .note.nv.cuinfo           --------------------------
	.section	.note.nv.cuinfo,"",@"SHT_NOTE"
	.sectionflags	@"SHF_NOTE_NV_CUINFO"
        /*0018*/ 	.short	0x0002
        /*001a*/ 	.short	0x0064
        /*001c*/ 	.short	0x0082
	.zero		2


//--------------------- .nv.info                  --------------------------
	.section	.nv.info,"",@"SHT_CUDA_INFO"
	.align	4


	//----- nvinfo : EIATTR_REGCOUNT
	.align		4
        /*0000*/ 	.byte	0x04, 0x2f
        /*0002*/ 	.short	(.L_53 - .L_52)
	.align		4
.L_52:
        /*0004*/ 	.word	index@(_ZN3cub18CUB_300001_SM_10006detail11EmptyKernelIvEEvv)
        /*0008*/ 	.word	0x00000004


	//----- nvinfo : EIATTR_FRAME_SIZE
	.align		4
.L_53:
        /*000c*/ 	.byte	0x04, 0x11
        /*000e*/ 	.short	(.L_55 - .L_54)
	.align		4
.L_54:
        /*0010*/ 	.word	index@(_ZN3cub18CUB_300001_SM_10006detail11EmptyKernelIvEEvv)
        /*0014*/ 	.word	0x00000000


	//----- nvinfo : EIATTR_MIN_STACK_SIZE
	.align		4
.L_55:
        /*0018*/ 	.byte	0x04, 0x12
        /*001a*/ 	.short	(.L_57 - .L_56)
	.align		4
.L_56:
        /*001c*/ 	.word	index@(_ZN3cub18CUB_300001_SM_10006detail11EmptyKernelIvEEvv)
        /*0020*/ 	.word	0x00000000
.L_57:


//--------------------- .nv.compat                --------------------------
	.section	.nv.compat,"",@"SHT_CUDA_COMPAT_INFO"
	.align	4
        /*0000*/ 	.byte	0x02, 0x09, 0x00, 0x00, 0x02, 0x02, 0x01, 0x00, 0x02, 0x05, 0x05, 0x00, 0x03, 0x07, 0x01, 0x01
        /*0010*/ 	.byte	0x02, 0x03, 0x00, 0x00, 0x02, 0x06, 0x01, 0x00, 0x04, 0x0b, 0x08, 0x00, 0x09, 0x00, 0x00, 0x00
        /*0020*/ 	.byte	0x00, 0x00, 0x00, 0x00


//--------------------- .nv.info._ZN3cub18CUB_300001_SM_10006detail11EmptyKernelIvEEvv --------------------------
	.section	.nv.info._ZN3cub18CUB_300001_SM_10006detail11EmptyKernelIvEEvv,"",@"SHT_CUDA_INFO"
	.sectionflags	@""
	.align	4


	//----- nvinfo : EIATTR_CUDA_API_VERSION
	.align		4
        /*0000*/ 	.byte	0x04, 0x37
        /*0002*/ 	.short	(.L_59 - .L_58)
.L_58:
        /*0004*/ 	.word	0x00000082


	//----- nvinfo : EIATTR_SPARSE_MMA_MASK
	.align		4
.L_59:
        /*0008*/ 	.byte	0x03, 0x50
        /*000a*/ 	.short	0x0000


	//----- nvinfo : EIATTR_MAXREG_COUNT
	.align		4
        /*000c*/ 	.byte	0x03, 0x1b
        /*000e*/ 	.short	0x00ff


	//----- nvinfo : EIATTR_MERCURY_ISA_VERSION
	.align		4
        /*0010*/ 	.byte	0x03, 0x5f
        /*0012*/ 	.short	0x0101


	//----- nvinfo : EIATTR_VRC_CTA_INIT_COUNT
	.align		4
        /*0014*/ 	.byte	0x02, 0x4a
	.zero		1
	.zero		1


	//----- nvinfo : EIATTR_EXIT_INSTR_OFFSETS
	.align		4
        /*0018*/ 	.byte	0x04, 0x1c
        /*001a*/ 	.short	(.L_61 - .L_60)


	//   ....[0]....
.L_60:
        /*001c*/ 	.word	0x00000010


	//----- nvinfo : EIATTR_SW_WAR
	.align		4
.L_61:
        /*0020*/ 	.byte	0x04, 0x36
        /*0022*/ 	.short	(.L_63 - .L_62)
.L_62:
        /*0024*/ 	.word	0x00000008
.L_63:


//--------------------- .nv.callgraph             --------------------------
	.section	.nv.callgraph,"",@"SHT_CUDA_CALLGRAPH"
	.align	4
	.sectionentsize	8
	.align		4
        /*0000*/ 	.word	0x00000000
	.align		4
        /*0004*/ 	.word	0xffffffff
	.align		4
        /*0008*/ 	.word	0x00000000
	.align		4
        /*000c*/ 	.word	0xfffffffe
	.align		4
        /*0010*/ 	.word	0x00000000
	.align		4
        /*0014*/ 	.word	0xfffffffd
	.align		4
        /*0018*/ 	.word	0x00000000
	.align		4
        /*001c*/ 	.word	0xfffffffc


//--------------------- .nv.constant4             --------------------------
	.section	.nv.constant4,"a",@progbits
	.align	8
	.align		8
.nv.constant4:
        /*0000*/ 	.dword	precalc_xorwow_matrix
	.align		8
        /*0008*/ 	.dword	precalc_xorwow_offset_matrix
	.align		8
        /*0010*/ 	.dword	mrg32k3aM1
	.align		8
        /*0018*/ 	.dword	mrg32k3aM2
	.align		8
        /*0020*/ 	.dword	mrg32k3aM1SubSeq
	.align		8
        /*0028*/ 	.dword	mrg32k3aM2SubSeq
	.align		8
        /*0030*/ 	.dword	mrg32k3aM1Seq
	.align		8
        /*0038*/ 	.dword	mrg32k3aM2Seq
	.align		8
        /*0040*/ 	.dword	_ZN39_INTERNAL_80ee982c_4_k_cu_c718f8e8_62994cuda3std3__45__cpo5beginE
	.align		8
        /*0048*/ 	.dword	_ZN39_INTERNAL_80ee982c_4_k_cu_c718f8e8_62994cuda3std3__45__cpo3endE
	.align		8
        /*0050*/ 	.dword	_ZN39_INTERNAL_80ee982c_4_k_cu_c718f8e8_62994cuda3std3__45__cpo6cbeginE
	.align		8
        /*0058*/ 	.dword	_ZN39_INTERNAL_80ee982c_4_k_cu_c718f8e8_62994cuda3std3__45__cpo4cendE
	.align		8
        /*0060*/ 	.dword	_ZN39_INTERNAL_80ee982c_4_k_cu_c718f8e8_62994cuda3std3__45__cpo6rbeginE
	.align		8
        /*0068*/ 	.dword	_ZN39_INTERNAL_80ee982c_4_k_cu_c718f8e8_62994cuda3std3__45__cpo4rendE
	.align		8
        /*0070*/ 	.dword	_ZN39_INTERNAL_80ee982c_4_k_cu_c718f8e8_62994cuda3std3__45__cpo7crbeginE
	.align		8
        /*0078*/ 	.dword	_ZN39_INTERNAL_80ee982c_4_k_cu_c718f8e8_62994cuda3std3__45__cpo5crendE
	.align		8
        /*0080*/ 	.dword	_ZN39_INTERNAL_80ee982c_4_k_cu_c718f8e8_62994cuda3std3__441_GLOBAL__N__80ee982c_4_k_cu_c718f8e8_62996ignoreE
	.align		8
        /*0088*/ 	.dword	_ZN39_INTERNAL_80ee982c_4_k_cu_c718f8e8_62994cuda3std3__419piecewise_constructE
	.align		8
        /*0090*/ 	.dword	_ZN39_INTERNAL_80ee982c_4_k_cu_c718f8e8_62994cuda3std3__48in_placeE
	.align		8
        /*0098*/ 	.dword	_ZN39_INTERNAL_80ee982c_4_k_cu_c718f8e8_62994cuda3std3__420unreachable_sentinelE
	.align		8
        /*00a0*/ 	.dword	_ZN39_INTERNAL_80ee982c_4_k_cu_c718f8e8_62994cuda3std3__47nulloptE
	.align		8
        /*00a8*/ 	.dword	_ZN39_INTERNAL_80ee982c_4_k_cu_c718f8e8_62994cuda3std3__48unexpectE
	.align		8
        /*00b0*/ 	.dword	_ZN39_INTERNAL_80ee982c_4_k_cu_c718f8e8_62994cuda3std6ranges3__45__cpo4swapE
	.align		8
        /*00b8*/ 	.dword	_ZN39_INTERNAL_80ee982c_4_k_cu_c718f8e8_62994cuda3std6ranges3__45__cpo9iter_moveE
	.align		8
        /*00c0*/ 	.dword	_ZN39_INTERNAL_80ee982c_4_k_cu_c718f8e8_62994cuda3std6ranges3__45__cpo5beginE
	.align		8
        /*00c8*/ 	.dword	_ZN39_INTERNAL_80ee982c_4_k_cu_c718f8e8_62994cuda3std6ranges3__45__cpo3endE
	.align		8
        /*00d0*/ 	.dword	_ZN39_INTERNAL_80ee982c_4_k_cu_c718f8e8_62994cuda3std6ranges3__45__cpo6cbeginE
	.align		8
        /*00d8*/ 	.dword	_ZN39_INTERNAL_80ee982c_4_k_cu_c718f8e8_62994cuda3std6ranges3__45__cpo4cendE
	.align		8
        /*00e0*/ 	.dword	_ZN39_INTERNAL_80ee982c_4_k_cu_c718f8e8_62994cuda3std6ranges3__45__cpo7advanceE
	.align		8
        /*00e8*/ 	.dword	_ZN39_INTERNAL_80ee982c_4_k_cu_c718f8e8_62994cuda3std6ranges3__45__cpo9iter_swapE
	.align		8
        /*00f0*/ 	.dword	_ZN39_INTERNAL_80ee982c_4_k_cu_c718f8e8_62994cuda3std6ranges3__45__cpo4nextE
	.align		8
        /*00f8*/ 	.dword	_ZN39_INTERNAL_80ee982c_4_k_cu_c718f8e8_62994cuda3std6ranges3__45__cpo4prevE
	.align		8
        /*0100*/ 	.dword	_ZN39_INTERNAL_80ee982c_4_k_cu_c718f8e8_62994cuda3std6ranges3__45__cpo4dataE
	.align		8
        /*0108*/ 	.dword	_ZN39_INTERNAL_80ee982c_4_k_cu_c718f8e8_62994cuda3std6ranges3__45__cpo5cdataE
	.align		8
        /*0110*/ 	.dword	_ZN39_INTERNAL_80ee982c_4_k_cu_c718f8e8_62994cuda3std6ranges3__45__cpo4sizeE
	.align		8
        /*0118*/ 	.dword	_ZN39_INTERNAL_80ee982c_4_k_cu_c718f8e8_62994cuda3std6ranges3__45__cpo5ssizeE
	.align		8
        /*0120*/ 	.dword	_ZN39_INTERNAL_80ee982c_4_k_cu_c718f8e8_62994cuda3std6ranges3__45__cpo8distanceE
	.align		8
        /*0128*/ 	.dword	_ZN39_INTERNAL_80ee982c_4_k_cu_c718f8e8_62996thrust24THRUST_300001_SM_1000_NS8cuda_cub3parE
	.align		8
        /*0130*/ 	.dword	_ZN39_INTERNAL_80ee982c_4_k_cu_c718f8e8_62996thrust24THRUST_300001_SM_1000_NS8cuda_cub10par_nosyncE
	.align		8
        /*0138*/ 	.dword	_ZN39_INTERNAL_80ee982c_4_k_cu_c718f8e8_62996thrust24THRUST_300001_SM_1000_NS6system6detail10sequential3seqE
	.align		8
        /*0140*/ 	.dword	_ZN39_INTERNAL_80ee982c_4_k_cu_c718f8e8_62996thrust24THRUST_300001_SM_1000_NS12placeholders2_1E
	.align		8
        /*0148*/ 	.dword	_ZN39_INTERNAL_80ee982c_4_k_cu_c718f8e8_62996thrust24THRUST_300001_SM_1000_NS12placeholders2_2E
	.align		8
        /*0150*/ 	.dword	_ZN39_INTERNAL_80ee982c_4_k_cu_c718f8e8_62996thrust24THRUST_300001_SM_1000_NS12placeholders2_3E
	.align		8
        /*0158*/ 	.dword	_ZN39_INTERNAL_80ee982c_4_k_cu_c718f8e8_62996thrust24THRUST_300001_SM_1000_NS12placeholders2_4E
	.align		8
        /*0160*/ 	.dword	_ZN39_INTERNAL_80ee982c_4_k_cu_c718f8e8_62996thrust24THRUST_300001_SM_1000_NS12placeholders2_5E
	.align		8
        /*0168*/ 	.dword	_ZN39_INTERNAL_80ee982c_4_k_cu_c718f8e8_62996thrust24THRUST_300001_SM_1000_NS12placeholders2_6E
	.align		8
        /*0170*/ 	.dword	_ZN39_INTERNAL_80ee982c_4_k_cu_c718f8e8_62996thrust24THRUST_300001_SM_1000_NS12placeholders2_7E
	.align		8
        /*0178*/ 	.dword	_ZN39_INTERNAL_80ee982c_4_k_cu_c718f8e8_62996thrust24THRUST_300001_SM_1000_NS12placeholders2_8E
	.align		8
        /*0180*/ 	.dword	_ZN39_INTERNAL_80ee982c_4_k_cu_c718f8e8_62996thrust24THRUST_300001_SM_1000_NS12placeholders2_9E
	.align		8
        /*0188*/ 	.dword	_ZN39_INTERNAL_80ee982c_4_k_cu_c718f8e8_62996thrust24THRUST_300001_SM_1000_NS12placeholders3_10E
	.align		8
        /*0190*/ 	.dword	_ZN39_INTERNAL_80ee982c_4_k_cu_c718f8e8_62996thrust24THRUST_300001_SM_1000_NS3seqE


//--------------------- .nv.constant3             --------------------------
	.section	.nv.constant3,"a",@progbits
	.align	8
.nv.constant3:
	.type		__cr_lgamma_table,@object
	.size		__cr_lgamma_table,(.L_8 - __cr_lgamma_table)
__cr_lgamma_table:
        /*0000*/ 	.byte	0x00, 0x00, 0x00, 0x00, 0x00, 0x00, 0x00, 0x00, 0x00, 0x00, 0x00, 0x00, 0x00, 0x00, 0x00, 0x00
        /*0010*/ 	.byte	0xef, 0x39, 0xfa, 0xfe, 0x42, 0x2e, 0xe6, 0x3f, 0x02, 0x20, 0x2a, 0xfa, 0x0b, 0xab, 0xfc, 0x3f
        /*0020*/ 	.byte	0xf9, 0x2c, 0x92, 0x7c, 0xa7, 0x6c, 0x09, 0x40, 0xc9, 0x79, 0x44, 0x3c, 0x64, 0x26, 0x13, 0x40
        /*0030*/ 	.byte	0xca, 0x01, 0xcf, 0x3a, 0x27, 0x51, 0x1a, 0x40, 0x30, 0xcc, 0x2d, 0xf3, 0xe1, 0x0c, 0x21, 0x40
        /*0040*/ 	.byte	0x0d, 0xb7, 0xfc, 0x82, 0x8e, 0x35, 0x25, 0x40
.L_8:


//--------------------- .text._ZN3cub18CUB_300001_SM_10006detail11EmptyKernelIvEEvv --------------------------
	.section	.text._ZN3cub18CUB_300001_SM_10006detail11EmptyKernelIvEEvv,"ax",@progbits
	.align	128
        .global         _ZN3cub18CUB_300001_SM_10006detail11EmptyKernelIvEEvv
        .type           _ZN3cub18CUB_300001_SM_10006detail11EmptyKernelIvEEvv,@function
        .size           _ZN3cub18CUB_300001_SM_10006detail11EmptyKernelIvEEvv,(.L_x_1 - _ZN3cub18CUB_300001_SM_10006detail11EmptyKernelIvEEvv)
        .other          _ZN3cub18CUB_300001_SM_10006detail11EmptyKernelIvEEvv,@"STO_CUDA_ENTRY STV_DEFAULT"
_ZN3cub18CUB_300001_SM_10006detail11EmptyKernelIvEEvv:
.text._ZN3cub18CUB_300001_SM_10006detail11EmptyKernelIvEEvv:
[----:B------:R-:W-:Y:S01]  /*0000*/  LDC R1, c[0x0][0x37c] ;  /* 0x0000df00ff017b82 */ /* 0x000fe20000000800 */
[----:B------:R-:W-:Y:S05]  /*0010*/  EXIT ;  /* 0x000000000000794d */ /* 0x000fea0003800000 */
.L_x_0:
[----:B------:R-:W-:-:S00]  /*0020*/  BRA `(.L_x_0) ;  /* 0xfffffffc00fc7947 */ /* 0x000fc0000383ffff */
[----:B------:R-:W-:-:S00]  /*0030*/  NOP ;  /* 0x0000000000007918 */ /* 0x000fc00000000000 */
        /* <DEDUP_REMOVED lines=12> */
.L_x_1:


//--------------------- .nv.global.init           --------------------------
	.section	.nv.global.init,"aw",@progbits
	.align	4
.nv.global.init:
	.type		mrg32k3aM1SubSeq,@object
	.size		mrg32k3aM1SubSeq,(mrg32k3aM2SubSeq - mrg32k3aM1SubSeq)
mrg32k3aM1SubSeq:
        /*0000*/ 	.byte	0x0b, 0xcc, 0xee, 0x04, 0x73, 0x29, 0x8b, 0x6f, 0xf6, 0x53, 0x03, 0xf6, 0x23, 0xf6, 0xea, 0xda
        /* <DEDUP_REMOVED lines=125> */
	.type		mrg32k3aM2SubSeq,@object
	.size		mrg32k3aM2SubSeq,(mrg32k3aM1 - mrg32k3aM2SubSeq)
mrg32k3aM2SubSeq:
        /* <DEDUP_REMOVED lines=126> */
	.type		mrg32k3aM1,@object
	.size		mrg32k3aM1,(mrg32k3aM1Seq - mrg32k3aM1)
mrg32k3aM1:
        /* <DEDUP_REMOVED lines=144> */
	.type		mrg32k3aM1Seq,@object
	.size		mrg32k3aM1Seq,(mrg32k3aM2 - mrg32k3aM1Seq)
mrg32k3aM1Seq:
        /* <DEDUP_REMOVED lines=144> */
	.type		mrg32k3aM2,@object
	.size		mrg32k3aM2,(mrg32k3aM2Seq - mrg32k3aM2)
mrg32k3aM2:
        /* <DEDUP_REMOVED lines=144> */
	.type		mrg32k3aM2Seq,@object
	.size		mrg32k3aM2Seq,(precalc_xorwow_matrix - mrg32k3aM2Seq)
mrg32k3aM2Seq:
        /* <DEDUP_REMOVED lines=144> */
	.type		precalc_xorwow_matrix,@object
	.size		precalc_xorwow_matrix,(precalc_xorwow_offset_matrix - precalc_xorwow_matrix)
precalc_xorwow_matrix:
        /* <DEDUP_REMOVED lines=6400> */
	.type		precalc_xorwow_offset_matrix,@object
	.size		precalc_xorwow_offset_matrix,(.L_1 - precalc_xorwow_offset_matrix)
precalc_xorwow_offset_matrix:
        /* <DEDUP_REMOVED lines=6400> */
.L_1:


//--------------------- .nv.shared.reserved.0     --------------------------
	.section	.nv.shared.reserved.0,"aw",@nobits
	.weak		__nv_reservedSMEM_offset_0_alias
	.size		__nv_reservedSMEM_offset_0_alias, 0, 64
	.other		__nv_reservedSMEM_offset_0_alias,@"STO_CUDA_RESERVED_SHARED STV_DEFAULT"
__nv_reservedSMEM_offset_0_alias:
	.zero		0
	.zero		64


//--------------------- .nv.global                --------------------------
	.section	.nv.global,"aw",@nobits
.nv.global:
	.type		_ZN39_INTERNAL_80ee982c_4_k_cu_c718f8e8_62996thrust24THRUST_300001_SM_1000_NS3seqE,@object
	.size		_ZN39_INTERNAL_80ee982c_4_k_cu_c718f8e8_62996thrust24THRUST_300001_SM_1000_NS3seqE,(_ZN39_INTERNAL_80ee982c_4_k_cu_c718f8e8_62994cuda3std3__48in_placeE - _ZN39_INTERNAL_80ee982c_4_k_cu_c718f8e8_62996thrust24THRUST_300001_SM_1000_NS3seqE)
_ZN39_INTERNAL_80ee982c_4_k_cu_c718f8e8_62996thrust24THRUST_300001_SM_1000_NS3seqE:
	.zero		1
	.type		_ZN39_INTERNAL_80ee982c_4_k_cu_c718f8e8_62994cuda3std3__48in_placeE,@object
	.size		_ZN39_INTERNAL_80ee982c_4_k_cu_c718f8e8_62994cuda3std3__48in_placeE,(_ZN39_INTERNAL_80ee982c_4_k_cu_c718f8e8_62994cuda3std6ranges3__45__cpo4sizeE - _ZN39_INTERNAL_80ee982c_4_k_cu_c718f8e8_62994cuda3std3__48in_placeE)
_ZN39_INTERNAL_80ee982c_4_k_cu_c718f8e8_62994cuda3std3__48in_placeE:
	.zero		1
	.type		_ZN39_INTERNAL_80ee982c_4_k_cu_c718f8e8_62994cuda3std6ranges3__45__cpo4sizeE,@object
	.size		_ZN39_INTERNAL_80ee982c_4_k_cu_c718f8e8_62994cuda3std6ranges3__45__cpo4sizeE,(_ZN39_INTERNAL_80ee982c_4_k_cu_c718f8e8_62996thrust24THRUST_300001_SM_1000_NS12placeholders2_3E - _ZN39_INTERNAL_80ee982c_4_k_cu_c718f8e8_62994cuda3std6ranges3__45__cpo4sizeE)
_ZN39_INTERNAL_80ee982c_4_k_cu_c718f8e8_62994cuda3std6ranges3__45__cpo4sizeE:
	.zero		1
	.type		_ZN39_INTERNAL_80ee982c_4_k_cu_c718f8e8_62996thrust24THRUST_300001_SM_1000_NS12placeholders2_3E,@object
	.size		_ZN39_INTERNAL_80ee982c_4_k_cu_c718f8e8_62996thrust24THRUST_300001_SM_1000_NS12placeholders2_3E,(_ZN39_INTERNAL_80ee982c_4_k_cu_c718f8e8_62994cuda3std3__45__cpo6cbeginE - _ZN39_INTERNAL_80ee982c_4_k_cu_c718f8e8_62996thrust24THRUST_300001_SM_1000_NS12placeholders2_3E)
_ZN39_INTERNAL_80ee982c_4_k_cu_c718f8e8_62996thrust24THRUST_300001_SM_1000_NS12placeholders2_3E:
	.zero		1
	.type		_ZN39_INTERNAL_80ee982c_4_k_cu_c718f8e8_62994cuda3std3__45__cpo6cbeginE,@object
	.size		_ZN39_INTERNAL_80ee982c_4_k_cu_c718f8e8_62994cuda3std3__45__cpo6cbeginE,(_ZN39_INTERNAL_80ee982c_4_k_cu_c718f8e8_62994cuda3std6ranges3__45__cpo6cbeginE - _ZN39_INTERNAL_80ee982c_4_k_cu_c718f8e8_62994cuda3std3__45__cpo6cbeginE)
_ZN39_INTERNAL_80ee982c_4_k_cu_c718f8e8_62994cuda3std3__45__cpo6cbeginE:
	.zero		1
	.type		_ZN39_INTERNAL_80ee982c_4_k_cu_c718f8e8_62994cuda3std6ranges3__45__cpo6cbeginE,@object
	.size		_ZN39_INTERNAL_80ee982c_4_k_cu_c718f8e8_62994cuda3std6ranges3__45__cpo6cbeginE,(_ZN39_INTERNAL_80ee982c_4_k_cu_c718f8e8_62996thrust24THRUST_300001_SM_1000_NS12placeholders2_7E - _ZN39_INTERNAL_80ee982c_4_k_cu_c718f8e8_62994cuda3std6ranges3__45__cpo6cbeginE)
_ZN39_INTERNAL_80ee982c_4_k_cu_c718f8e8_62994cuda3std6ranges3__45__cpo6cbeginE:
	.zero		1
	.type		_ZN39_INTERNAL_80ee982c_4_k_cu_c718f8e8_62996thrust24THRUST_300001_SM_1000_NS12placeholders2_7E,@object
	.size		_ZN39_INTERNAL_80ee982c_4_k_cu_c718f8e8_62996thrust24THRUST_300001_SM_1000_NS12placeholders2_7E,(_ZN39_INTERNAL_80ee982c_4_k_cu_c718f8e8_62994cuda3std3__45__cpo7crbeginE - _ZN39_INTERNAL_80ee982c_4_k_cu_c718f8e8_62996thrust24THRUST_300001_SM_1000_NS12placeholders2_7E)
_ZN39_INTERNAL_80ee982c_4_k_cu_c718f8e8_62996thrust24THRUST_300001_SM_1000_NS12placeholders2_7E:
	.zero		1
	.type		_ZN39_INTERNAL_80ee982c_4_k_cu_c718f8e8_62994cuda3std3__45__cpo7crbeginE,@object
	.size		_ZN39_INTERNAL_80ee982c_4_k_cu_c718f8e8_62994cuda3std3__45__cpo7crbeginE,(_ZN39_INTERNAL_80ee982c_4_k_cu_c718f8e8_62994cuda3std6ranges3__45__cpo4nextE - _ZN39_INTERNAL_80ee982c_4_k_cu_c718f8e8_62994cuda3std3__45__cpo7crbeginE)
_ZN39_INTERNAL_80ee982c_4_k_cu_c718f8e8_62994cuda3std3__45__cpo7crbeginE:
	.zero		1
	.type		_ZN39_INTERNAL_80ee982c_4_k_cu_c718f8e8_62994cuda3std6ranges3__45__cpo4nextE,@object
	.size		_ZN39_INTERNAL_80ee982c_4_k_cu_c718f8e8_62994cuda3std6ranges3__45__cpo4nextE,(_ZN39_INTERNAL_80ee982c_4_k_cu_c718f8e8_62994cuda3std6ranges3__45__cpo4swapE - _ZN39_INTERNAL_80ee982c_4_k_cu_c718f8e8_62994cuda3std6ranges3__45__cpo4nextE)
_ZN39_INTERNAL_80ee982c_4_k_cu_c718f8e8_62994cuda3std6ranges3__45__cpo4nextE:
	.zero		1
	.type		_ZN39_INTERNAL_80ee982c_4_k_cu_c718f8e8_62994cuda3std6ranges3__45__cpo4swapE,@object
	.size		_ZN39_INTERNAL_80ee982c_4_k_cu_c718f8e8_62994cuda3std6ranges3__45__cpo4swapE,(_ZN39_INTERNAL_80ee982c_4_k_cu_c718f8e8_62996thrust24THRUST_300001_SM_1000_NS8cuda_cub10par_nosyncE - _ZN39_INTERNAL_80ee982c_4_k_cu_c718f8e8_62994cuda3std6ranges3__45__cpo4swapE)
_ZN39_INTERNAL_80ee982c_4_k_cu_c718f8e8_62994cuda3std6ranges3__45__cpo4swapE:
	.zero		1
	.type		_ZN39_INTERNAL_80ee982c_4_k_cu_c718f8e8_62996thrust24THRUST_300001_SM_1000_NS8cuda_cub10par_nosyncE,@object
	.size		_ZN39_INTERNAL_80ee982c_4_k_cu_c718f8e8_62996thrust24THRUST_300001_SM_1000_NS8cuda_cub10par_nosyncE,(_ZN39_INTERNAL_80ee982c_4_k_cu_c718f8e8_62996thrust24THRUST_300001_SM_1000_NS12placeholders2_9E - _ZN39_INTERNAL_80ee982c_4_k_cu_c718f8e8_62996thrust24THRUST_300001_SM_1000_NS8cuda_cub10par_nosyncE)
_ZN39_INTERNAL_80ee982c_4_k_cu_c718f8e8_62996thrust24THRUST_300001_SM_1000_NS8cuda_cub10par_nosyncE:
	.zero		1
	.type		_ZN39_INTERNAL_80ee982c_4_k_cu_c718f8e8_62996thrust24THRUST_300001_SM_1000_NS12placeholders2_9E,@object
	.size		_ZN39_INTERNAL_80ee982c_4_k_cu_c718f8e8_62996thrust24THRUST_300001_SM_1000_NS12placeholders2_9E,(_ZN39_INTERNAL_80ee982c_4_k_cu_c718f8e8_62994cuda3std3__441_GLOBAL__N__80ee982c_4_k_cu_c718f8e8_62996ignoreE - _ZN39_INTERNAL_80ee982c_4_k_cu_c718f8e8_62996thrust24THRUST_300001_SM_1000_NS12placeholders2_9E)
_ZN39_INTERNAL_80ee982c_4_k_cu_c718f8e8_62996thrust24THRUST_300001_SM_1000_NS12placeholders2_9E:
	.zero		1
	.type		_ZN39_INTERNAL_80ee982c_4_k_cu_c718f8e8_62994cuda3std3__441_GLOBAL__N__80ee982c_4_k_cu_c718f8e8_62996ignoreE,@object
	.size		_ZN39_INTERNAL_80ee982c_4_k_cu_c718f8e8_62994cuda3std3__441_GLOBAL__N__80ee982c_4_k_cu_c718f8e8_62996ignoreE,(_ZN39_INTERNAL_80ee982c_4_k_cu_c718f8e8_62994cuda3std6ranges3__45__cpo4dataE - _ZN39_INTERNAL_80ee982c_4_k_cu_c718f8e8_62994cuda3std3__441_GLOBAL__N__80ee982c_4_k_cu_c718f8e8_62996ignoreE)
_ZN39_INTERNAL_80ee982c_4_k_cu_c718f8e8_62994cuda3std3__441_GLOBAL__N__80ee982c_4_k_cu_c718f8e8_62996ignoreE:
	.zero		1
	.type		_ZN39_INTERNAL_80ee982c_4_k_cu_c718f8e8_62994cuda3std6ranges3__45__cpo4dataE,@object
	.size		_ZN39_INTERNAL_80ee982c_4_k_cu_c718f8e8_62994cuda3std6ranges3__45__cpo4dataE,(_ZN39_INTERNAL_80ee982c_4_k_cu_c718f8e8_62996thrust24THRUST_300001_SM_1000_NS12placeholders2_1E - _ZN39_INTERNAL_80ee982c_4_k_cu_c718f8e8_62994cuda3std6ranges3__45__cpo4dataE)
_ZN39_INTERNAL_80ee982c_4_k_cu_c718f8e8_62994cuda3std6ranges3__45__cpo4dataE:
	.zero		1
	.type		_ZN39_INTERNAL_80ee982c_4_k_cu_c718f8e8_62996thrust24THRUST_300001_SM_1000_NS12placeholders2_1E,@object
	.size		_ZN39_INTERNAL_80ee982c_4_k_cu_c718f8e8_62996thrust24THRUST_300001_SM_1000_NS12placeholders2_1E,(_ZN39_INTERNAL_80ee982c_4_k_cu_c718f8e8_62994cuda3std3__45__cpo5beginE - _ZN39_INTERNAL_80ee982c_4_k_cu_c718f8e8_62996thrust24THRUST_300001_SM_1000_NS12placeholders2_1E)
_ZN39_INTERNAL_80ee982c_4_k_cu_c718f8e8_62996thrust24THRUST_300001_SM_1000_NS12placeholders2_1E:
	.zero		1
	.type		_ZN39_INTERNAL_80ee982c_4_k_cu_c718f8e8_62994cuda3std3__45__cpo5beginE,@object
	.size		_ZN39_INTERNAL_80ee982c_4_k_cu_c718f8e8_62994cuda3std3__45__cpo5beginE,(_ZN39_INTERNAL_80ee982c_4_k_cu_c718f8e8_62994cuda3std6ranges3__45__cpo5beginE - _ZN39_INTERNAL_80ee982c_4_k_cu_c718f8e8_62994cuda3std3__45__cpo5beginE)
_ZN39_INTERNAL_80ee982c_4_k_cu_c718f8e8_62994cuda3std3__45__cpo5beginE:
	.zero		1
	.type		_ZN39_INTERNAL_80ee982c_4_k_cu_c718f8e8_62994cuda3std6ranges3__45__cpo5beginE,@object
	.size		_ZN39_INTERNAL_80ee982c_4_k_cu_c718f8e8_62994cuda3std6ranges3__45__cpo5beginE,(_ZN39_INTERNAL_80ee982c_4_k_cu_c718f8e8_62996thrust24THRUST_300001_SM_1000_NS12placeholders2_5E - _ZN39_INTERNAL_80ee982c_4_k_cu_c718f8e8_62994cuda3std6ranges3__45__cpo5beginE)
_ZN39_INTERNAL_80ee982c_4_k_cu_c718f8e8_62994cuda3std6ranges3__45__cpo5beginE:
	.zero		1
	.type		_ZN39_INTERNAL_80ee982c_4_k_cu_c718f8e8_62996thrust24THRUST_300001_SM_1000_NS12placeholders2_5E,@object
	.size		_ZN39_INTERNAL_80ee982c_4_k_cu_c718f8e8_62996thrust24THRUST_300001_SM_1000_NS12placeholders2_5E,(_ZN39_INTERNAL_80ee982c_4_k_cu_c718f8e8_62994cuda3std3__45__cpo6rbeginE - _ZN39_INTERNAL_80ee982c_4_k_cu_c718f8e8_62996thrust24THRUST_300001_SM_1000_NS12placeholders2_5E)
_ZN39_INTERNAL_80ee982c_4_k_cu_c718f8e8_62996thrust24THRUST_300001_SM_1000_NS12placeholders2_5E:
	.zero		1
	.type		_ZN39_INTERNAL_80ee982c_4_k_cu_c718f8e8_62994cuda3std3__45__cpo6rbeginE,@object
	.size		_ZN39_INTERNAL_80ee982c_4_k_cu_c718f8e8_62994cuda3std3__45__cpo6rbeginE,(_ZN39_INTERNAL_80ee982c_4_k_cu_c718f8e8_62994cuda3std6ranges3__45__cpo7advanceE - _ZN39_INTERNAL_80ee982c_4_k_cu_c718f8e8_62994cuda3std3__45__cpo6rbeginE)
_ZN39_INTERNAL_80ee982c_4_k_cu_c718f8e8_62994cuda3std3__45__cpo6rbeginE:
	.zero		1
	.type		_ZN39_INTERNAL_80ee982c_4_k_cu_c718f8e8_62994cuda3std6ranges3__45__cpo7advanceE,@object
	.size		_ZN39_INTERNAL_80ee982c_4_k_cu_c718f8e8_62994cuda3std6ranges3__45__cpo7advanceE,(_ZN39_INTERNAL_80ee982c_4_k_cu_c718f8e8_62994cuda3std3__47nulloptE - _ZN39_INTERNAL_80ee982c_4_k_cu_c718f8e8_62994cuda3std6ranges3__45__cpo7advanceE)
_ZN39_INTERNAL_80ee982c_4_k_cu_c718f8e8_62994cuda3std6ranges3__45__cpo7advanceE:
	.zero		1
	.type		_ZN39_INTERNAL_80ee982c_4_k_cu_c718f8e8_62994cuda3std3__47nulloptE,@object
	.size		_ZN39_INTERNAL_80ee982c_4_k_cu_c718f8e8_62994cuda3std3__47nulloptE,(_ZN39_INTERNAL_80ee982c_4_k_cu_c718f8e8_62994cuda3std6ranges3__45__cpo8distanceE - _ZN39_INTERNAL_80ee982c_4_k_cu_c718f8e8_62994cuda3std3__47nulloptE)
_ZN39_INTERNAL_80ee982c_4_k_cu_c718f8e8_62994cuda3std3__47nulloptE:
	.zero		1
	.type		_ZN39_INTERNAL_80ee982c_4_k_cu_c718f8e8_62994cuda3std6ranges3__45__cpo8distanceE,@object
	.size		_ZN39_INTERNAL_80ee982c_4_k_cu_c718f8e8_62994cuda3std6ranges3__45__cpo8distanceE,(_ZN39_INTERNAL_80ee982c_4_k_cu_c718f8e8_62996thrust24THRUST_300001_SM_1000_NS12placeholders3_10E - _ZN39_INTERNAL_80ee982c_4_k_cu_c718f8e8_62994cuda3std6ranges3__45__cpo8distanceE)
_ZN39_INTERNAL_80ee982c_4_k_cu_c718f8e8_62994cuda3std6ranges3__45__cpo8distanceE:
	.zero		1
	.type		_ZN39_INTERNAL_80ee982c_4_k_cu_c718f8e8_62996thrust24THRUST_300001_SM_1000_NS12placeholders3_10E,@object
	.size		_ZN39_INTERNAL_80ee982c_4_k_cu_c718f8e8_62996thrust24THRUST_300001_SM_1000_NS12placeholders3_10E,(_ZN39_INTERNAL_80ee982c_4_k_cu_c718f8e8_62994cuda3std3__419piecewise_constructE - _ZN39_INTERNAL_80ee982c_4_k_cu_c718f8e8_62996thrust24THRUST_300001_SM_1000_NS12placeholders3_10E)
_ZN39_INTERNAL_80ee982c_4_k_cu_c718f8e8_62996thrust24THRUST_300001_SM_1000_NS12placeholders3_10E:
	.zero		1
	.type		_ZN39_INTERNAL_80ee982c_4_k_cu_c718f8e8_62994cuda3std3__419piecewise_constructE,@object
	.size		_ZN39_INTERNAL_80ee982c_4_k_cu_c718f8e8_62994cuda3std3__419piecewise_constructE,(_ZN39_INTERNAL_80ee982c_4_k_cu_c718f8e8_62994cuda3std6ranges3__45__cpo5cdataE - _ZN39_INTERNAL_80ee982c_4_k_cu_c718f8e8_62994cuda3std3__419piecewise_constructE)
_ZN39_INTERNAL_80ee982c_4_k_cu_c718f8e8_62994cuda3std3__419piecewise_constructE:
	.zero		1
	.type		_ZN39_INTERNAL_80ee982c_4_k_cu_c718f8e8_62994cuda3std6ranges3__45__cpo5cdataE,@object
	.size		_ZN39_INTERNAL_80ee982c_4_k_cu_c718f8e8_62994cuda3std6ranges3__45__cpo5cdataE,(_ZN39_INTERNAL_80ee982c_4_k_cu_c718f8e8_62996thrust24THRUST_300001_SM_1000_NS12placeholders2_2E - _ZN39_INTERNAL_80ee982c_4_k_cu_c718f8e8_62994cuda3std6ranges3__45__cpo5cdataE)
_ZN39_INTERNAL_80ee982c_4_k_cu_c718f8e8_62994cuda3std6ranges3__45__cpo5cdataE:
	.zero		1
	.type		_ZN39_INTERNAL_80ee982c_4_k_cu_c718f8e8_62996thrust24THRUST_300001_SM_1000_NS12placeholders2_2E,@object
	.size		_ZN39_INTERNAL_80ee982c_4_k_cu_c718f8e8_62996thrust24THRUST_300001_SM_1000_NS12placeholders2_2E,(_ZN39_INTERNAL_80ee982c_4_k_cu_c718f8e8_62994cuda3std3__45__cpo3endE - _ZN39_INTERNAL_80ee982c_4_k_cu_c718f8e8_62996thrust24THRUST_300001_SM_1000_NS12placeholders2_2E)
_ZN39_INTERNAL_80ee982c_4_k_cu_c718f8e8_62996thrust24THRUST_300001_SM_1000_NS12placeholders2_2E:
	.zero		1
	.type		_ZN39_INTERNAL_80ee982c_4_k_cu_c718f8e8_62994cuda3std3__45__cpo3endE,@object
	.size		_ZN39_INTERNAL_80ee982c_4_k_cu_c718f8e8_62994cuda3std3__45__cpo3endE,(_ZN39_INTERNAL_80ee982c_4_k_cu_c718f8e8_62994cuda3std6ranges3__45__cpo3endE - _ZN39_INTERNAL_80ee982c_4_k_cu_c718f8e8_62994cuda3std3__45__cpo3endE)
_ZN39_INTERNAL_80ee982c_4_k_cu_c718f8e8_62994cuda3std3__45__cpo3endE:
	.zero		1
	.type		_ZN39_INTERNAL_80ee982c_4_k_cu_c718f8e8_62994cuda3std6ranges3__45__cpo3endE,@object
	.size		_ZN39_INTERNAL_80ee982c_4_k_cu_c718f8e8_62994cuda3std6ranges3__45__cpo3endE,(_ZN39_INTERNAL_80ee982c_4_k_cu_c718f8e8_62996thrust24THRUST_300001_SM_1000_NS12placeholders2_6E - _ZN39_INTERNAL_80ee982c_4_k_cu_c718f8e8_62994cuda3std6ranges3__45__cpo3endE)
_ZN39_INTERNAL_80ee982c_4_k_cu_c718f8e8_62994cuda3std6ranges3__45__cpo3endE:
	.zero		1
	.type		_ZN39_INTERNAL_80ee982c_4_k_cu_c718f8e8_62996thrust24THRUST_300001_SM_1000_NS12placeholders2_6E,@object
	.size		_ZN39_INTERNAL_80ee982c_4_k_cu_c718f8e8_62996thrust24THRUST_300001_SM_1000_NS12placeholders2_6E,(_ZN39_INTERNAL_80ee982c_4_k_cu_c718f8e8_62994cuda3std3__45__cpo4rendE - _ZN39_INTERNAL_80ee982c_4_k_cu_c718f8e8_62996thrust24THRUST_300001_SM_1000_NS12placeholders2_6E)
_ZN39_INTERNAL_80ee982c_4_k_cu_c718f8e8_62996thrust24THRUST_300001_SM_1000_NS12placeholders2_6E:
	.zero		1
	.type		_ZN39_INTERNAL_80ee982c_4_k_cu_c718f8e8_62994cuda3std3__45__cpo4rendE,@object
	.size		_ZN39_INTERNAL_80ee982c_4_k_cu_c718f8e8_62994cuda3std3__45__cpo4rendE,(_ZN39_INTERNAL_80ee982c_4_k_cu_c718f8e8_62994cuda3std6ranges3__45__cpo9iter_swapE - _ZN39_INTERNAL_80ee982c_4_k_cu_c718f8e8_62994cuda3std3__45__cpo4rendE)
_ZN39_INTERNAL_80ee982c_4_k_cu_c718f8e8_62994cuda3std3__45__cpo4rendE:
	.zero		1
	.type		_ZN39_INTERNAL_80ee982c_4_k_cu_c718f8e8_62994cuda3std6ranges3__45__cpo9iter_swapE,@object
	.size		_ZN39_INTERNAL_80ee982c_4_k_cu_c718f8e8_62994cuda3std6ranges3__45__cpo9iter_swapE,(_ZN39_INTERNAL_80ee982c_4_k_cu_c718f8e8_62994cuda3std3__48unexpectE - _ZN39_INTERNAL_80ee982c_4_k_cu_c718f8e8_62994cuda3std6ranges3__45__cpo9iter_swapE)
_ZN39_INTERNAL_80ee982c_4_k_cu_c718f8e8_62994cuda3std6ranges3__45__cpo9iter_swapE:
	.zero		1
	.type		_ZN39_INTERNAL_80ee982c_4_k_cu_c718f8e8_62994cuda3std3__48unexpectE,@object
	.size		_ZN39_INTERNAL_80ee982c_4_k_cu_c718f8e8_62994cuda3std3__48unexpectE,(_ZN39_INTERNAL_80ee982c_4_k_cu_c718f8e8_62996thrust24THRUST_300001_SM_1000_NS8cuda_cub3parE - _ZN39_INTERNAL_80ee982c_4_k_cu_c718f8e8_62994cuda3std3__48unexpectE)
_ZN39_INTERNAL_80ee982c_4_k_cu_c718f8e8_62994cuda3std3__48unexpectE:
	.zero		1
	.type		_ZN39_INTERNAL_80ee982c_4_k_cu_c718f8e8_62996thrust24THRUST_300001_SM_1000_NS8cuda_cub3parE,@object
	.size		_ZN39_INTERNAL_80ee982c_4_k_cu_c718f8e8_62996thrust24THRUST_300001_SM_1000_NS8cuda_cub3parE,(_ZN39_INTERNAL_80ee982c_4_k_cu_c718f8e8_62996thrust24THRUST_300001_SM_1000_NS12placeholders2_4E - _ZN39_INTERNAL_80ee982c_4_k_cu_c718f8e8_62996thrust24THRUST_300001_SM_1000_NS8cuda_cub3parE)
_ZN39_INTERNAL_80ee982c_4_k_cu_c718f8e8_62996thrust24THRUST_300001_SM_1000_NS8cuda_cub3parE:
	.zero		1
	.type		_ZN39_INTERNAL_80ee982c_4_k_cu_c718f8e8_62996thrust24THRUST_300001_SM_1000_NS12placeholders2_4E,@object
	.size		_ZN39_INTERNAL_80ee982c_4_k_cu_c718f8e8_62996thrust24THRUST_300001_SM_1000_NS12placeholders2_4E,(_ZN39_INTERNAL_80ee982c_4_k_cu_c718f8e8_62994cuda3std3__45__cpo4cendE - _ZN39_INTERNAL_80ee982c_4_k_cu_c718f8e8_62996thrust24THRUST_300001_SM_1000_NS12placeholders2_4E)
_ZN39_INTERNAL_80ee982c_4_k_cu_c718f8e8_62996thrust24THRUST_300001_SM_1000_NS12placeholders2_4E:
	.zero		1
	.type		_ZN39_INTERNAL_80ee982c_4_k_cu_c718f8e8_62994cuda3std3__45__cpo4cendE,@object
	.size		_ZN39_INTERNAL_80ee982c_4_k_cu_c718f8e8_62994cuda3std3__45__cpo4cendE,(_ZN39_INTERNAL_80ee982c_4_k_cu_c718f8e8_62994cuda3std6ranges3__45__cpo4cendE - _ZN39_INTERNAL_80ee982c_4_k_cu_c718f8e8_62994cuda3std3__45__cpo4cendE)
_ZN39_INTERNAL_80ee982c_4_k_cu_c718f8e8_62994cuda3std3__45__cpo4cendE:
	.zero		1
	.type		_ZN39_INTERNAL_80ee982c_4_k_cu_c718f8e8_62994cuda3std6ranges3__45__cpo4cendE,@object
	.size		_ZN39_INTERNAL_80ee982c_4_k_cu_c718f8e8_62994cuda3std6ranges3__45__cpo4cendE,(_ZN39_INTERNAL_80ee982c_4_k_cu_c718f8e8_62994cuda3std3__420unreachable_sentinelE - _ZN39_INTERNAL_80ee982c_4_k_cu_c718f8e8_62994cuda3std6ranges3__45__cpo4cendE)
_ZN39_INTERNAL_80ee982c_4_k_cu_c718f8e8_62994cuda3std6ranges3__45__cpo4cendE:
	.zero		1
	.type		_ZN39_INTERNAL_80ee982c_4_k_cu_c718f8e8_62994cuda3std3__420unreachable_sentinelE,@object
	.size		_ZN39_INTERNAL_80ee982c_4_k_cu_c718f8e8_62994cuda3std3__420unreachable_sentinelE,(_ZN39_INTERNAL_80ee982c_4_k_cu_c718f8e8_62994cuda3std6ranges3__45__cpo5ssizeE - _ZN39_INTERNAL_80ee982c_4_k_cu_c718f8e8_62994cuda3std3__420unreachable_sentinelE)
_ZN39_INTERNAL_80ee982c_4_k_cu_c718f8e8_62994cuda3std3__420unreachable_sentinelE:
	.zero		1
	.type		_ZN39_INTERNAL_80ee982c_4_k_cu_c718f8e8_62994cuda3std6ranges3__45__cpo5ssizeE,@object
	.size		_ZN39_INTERNAL_80ee982c_4_k_cu_c718f8e8_62994cuda3std6ranges3__45__cpo5ssizeE,(_ZN39_INTERNAL_80ee982c_4_k_cu_c718f8e8_62996thrust24THRUST_300001_SM_1000_NS12placeholders2_8E - _ZN39_INTERNAL_80ee982c_4_k_cu_c718f8e8_62994cuda3std6ranges3__45__cpo5ssizeE)
_ZN39_INTERNAL_80ee982c_4_k_cu_c718f8e8_62994cuda3std6ranges3__45__cpo5ssizeE:
	.zero		1
	.type		_ZN39_INTERNAL_80ee982c_4_k_cu_c718f8e8_62996thrust24THRUST_300001_SM_1000_NS12placeholders2_8E,@object
	.size		_ZN39_INTERNAL_80ee982c_4_k_cu_c718f8e8_62996thrust24THRUST_300001_SM_1000_NS12placeholders2_8E,(_ZN39_INTERNAL_80ee982c_4_k_cu_c718f8e8_62994cuda3std3__45__cpo5crendE - _ZN39_INTERNAL_80ee982c_4_k_cu_c718f8e8_62996thrust24THRUST_300001_SM_1000_NS12placeholders2_8E)
_ZN39_INTERNAL_80ee982c_4_k_cu_c718f8e8_62996thrust24THRUST_300001_SM_1000_NS12placeholders2_8E:
	.zero		1
	.type		_ZN39_INTERNAL_80ee982c_4_k_cu_c718f8e8_62994cuda3std3__45__cpo5crendE,@object
	.size		_ZN39_INTERNAL_80ee982c_4_k_cu_c718f8e8_62994cuda3std3__45__cpo5crendE,(_ZN39_INTERNAL_80ee982c_4_k_cu_c718f8e8_62994cuda3std6ranges3__45__cpo4prevE - _ZN39_INTERNAL_80ee982c_4_k_cu_c718f8e8_62994cuda3std3__45__cpo5crendE)
_ZN39_INTERNAL_80ee982c_4_k_cu_c718f8e8_62994cuda3std3__45__cpo5crendE:
	.zero		1
	.type		_ZN39_INTERNAL_80ee982c_4_k_cu_c718f8e8_62994cuda3std6ranges3__45__cpo4prevE,@object
	.size		_ZN39_INTERNAL_80ee982c_4_k_cu_c718f8e8_62994cuda3std6ranges3__45__cpo4prevE,(_ZN39_INTERNAL_80ee982c_4_k_cu_c718f8e8_62994cuda3std6ranges3__45__cpo9iter_moveE - _ZN39_INTERNAL_80ee982c_4_k_cu_c718f8e8_62994cuda3std6ranges3__45__cpo4prevE)
_ZN39_INTERNAL_80ee982c_4_k_cu_c718f8e8_62994cuda3std6ranges3__45__cpo4prevE:
	.zero		1
	.type		_ZN39_INTERNAL_80ee982c_4_k_cu_c718f8e8_62994cuda3std6ranges3__45__cpo9iter_moveE,@object
	.size		_ZN39_INTERNAL_80ee982c_4_k_cu_c718f8e8_62994cuda3std6ranges3__45__cpo9iter_moveE,(_ZN39_INTERNAL_80ee982c_4_k_cu_c718f8e8_62996thrust24THRUST_300001_SM_1000_NS6system6detail10sequential3seqE - _ZN39_INTERNAL_80ee982c_4_k_cu_c718f8e8_62994cuda3std6ranges3__45__cpo9iter_moveE)
_ZN39_INTERNAL_80ee982c_4_k_cu_c718f8e8_62994cuda3std6ranges3__45__cpo9iter_moveE:
	.zero		1
	.type		_ZN39_INTERNAL_80ee982c_4_k_cu_c718f8e8_62996thrust24THRUST_300001_SM_1000_NS6system6detail10sequential3seqE,@object
	.size		_ZN39_INTERNAL_80ee982c_4_k_cu_c718f8e8_62996thrust24THRUST_300001_SM_1000_NS6system6detail10sequential3seqE,(.L_40 - _ZN39_INTERNAL_80ee982c_4_k_cu_c718f8e8_62996thrust24THRUST_300001_SM_1000_NS6system6detail10sequential3seqE)
_ZN39_INTERNAL_80ee982c_4_k_cu_c718f8e8_62996thrust24THRUST_300001_SM_1000_NS6system6detail10sequential3seqE:
	.zero		1
.L_40:


//--------------------- .nv.constant0._ZN3cub18CUB_300001_SM_10006detail11EmptyKernelIvEEvv --------------------------
	.section	.nv.constant0._ZN3cub18CUB_300001_SM_10006detail11EmptyKernelIvEEvv,"a",@progbits
	.sectionflags	@""
	.align	4
.nv.constant0._ZN3cub18CUB_300001_SM_10006detail11EmptyKernelIvEEvv:
	.zero		896


//--------------------- SYMBOLS --------------------------

	.type		.nv.reservedSmem.offset0,@object
	.size		.nv.reservedSmem.offset0,0x4
